//
// Generated by NVIDIA NVVM Compiler
//
// Compiler Build ID: CL-36424714
// Cuda compilation tools, release 13.0, V13.0.88
// Based on NVVM 20.0.0
//

.version 9.0
.target sm_100
.address_size 64

	// .globl	_Z11AdditionGPUPfS_S_i

.visible .entry _Z11AdditionGPUPfS_S_i(
	.param .u64 .ptr .align 1 _Z11AdditionGPUPfS_S_i_param_0,
	.param .u64 .ptr .align 1 _Z11AdditionGPUPfS_S_i_param_1,
	.param .u64 .ptr .align 1 _Z11AdditionGPUPfS_S_i_param_2,
	.param .u32 _Z11AdditionGPUPfS_S_i_param_3
)
{
	.reg .pred 	%p<2>;
	.reg .b32 	%r<5>;
	.reg .b32 	%f<4>;
	.reg .b64 	%rd<11>;

	ld.param.u64 	%rd1, [_Z11AdditionGPUPfS_S_i_param_0];
	ld.param.u64 	%rd2, [_Z11AdditionGPUPfS_S_i_param_1];
	ld.param.u64 	%rd3, [_Z11AdditionGPUPfS_S_i_param_2];
	mov.u32 	%r2, %tid.x;
	mov.u32 	%r3, %ctaid.x;
	shl.b32 	%r4, %r3, 2;
	add.s32 	%r1, %r4, %r2;
	setp.gt.s32 	%p1, %r1, 29;
	@%p1 bra 	$L__BB0_2;
	cvta.to.global.u64 	%rd4, %rd1;
	cvta.to.global.u64 	%rd5, %rd2;
	cvta.to.global.u64 	%rd6, %rd3;
	mul.wide.s32 	%rd7, %r1, 4;
	add.s64 	%rd8, %rd4, %rd7;
	ld.global.f32 	%f1, [%rd8];
	add.s64 	%rd9, %rd5, %rd7;
	ld.global.f32 	%f2, [%rd9];
	add.f32 	%f3, %f1, %f2;
	add.s64 	%rd10, %rd6, %rd7;
	st.global.f32 	[%rd10], %f3;
$L__BB0_2:
	ret;

}


// ===== COMPILED SASS (sm_100) =====

	.target	sm_100

	.elftype	@"ET_EXEC"


//--------------------- .note.nv.tkinfo           --------------------------
	.section	.note.nv.tkinfo,"",@"SHT_NOTE"
	.sectionflags	@"SHF_NOTE_NV_TKINFO"
	.tkinfo
        /*0018*/ 	.word	0x00000002
        /*0030*/ 	.string	""
        /*0030*/ 	.string	"ptxas"
        /*0030*/ 	.string	"Cuda compilation tools, release 13.0, V13.0.88"
        /*0030*/ 	.string	"Build cuda_13.0.r13.0/compiler.36424714_0"
        /*0030*/ 	.string	"-arch sm_100 -m 64 "



//--------------------- .note.nv.cuinfo           --------------------------
	.section	.note.nv.cuinfo,"",@"SHT_NOTE"
	.sectionflags	@"SHF_NOTE_NV_CUINFO"
        /*0018*/ 	.short	0x0002
        /*001a*/ 	.short	0x0064
        /*001c*/ 	.short	0x0082
	.zero		2


//--------------------- .nv.info                  --------------------------
	.section	.nv.info,"",@"SHT_CUDA_INFO"
	.align	4


	//----- nvinfo : EIATTR_REGCOUNT
	.align		4
        /*0000*/ 	.byte	0x04, 0x2f
        /*0002*/ 	.short	(.L_1 - .L_0)
	.align		4
.L_0:
        /*0004*/ 	.word	index@(_Z11AdditionGPUPfS_S_i)
        /*0008*/ 	.word	0x0000000c


	//----- nvinfo : EIATTR_FRAME_SIZE
	.align		4
.L_1:
        /*000c*/ 	.byte	0x04, 0x11
        /*000e*/ 	.short	(.L_3 - .L_2)
	.align		4
.L_2:
        /*0010*/ 	.word	index@(_Z11AdditionGPUPfS_S_i)
        /*0014*/ 	.word	0x00000000


	//----- nvinfo : EIATTR_MIN_STACK_SIZE
	.align		4
.L_3:
        /*0018*/ 	.byte	0x04, 0x12
        /*001a*/ 	.short	(.L_5 - .L_4)
	.align		4
.L_4:
        /*001c*/ 	.word	index@(_Z11AdditionGPUPfS_S_i)
        /*0020*/ 	.word	0x00000000
.L_5:


//--------------------- .nv.compat                --------------------------
	.section	.nv.compat,"",@"SHT_CUDA_COMPAT_INFO"
	.align	4
        /*0000*/ 	.byte	0x02, 0x09, 0x00, 0x00, 0x02, 0x02, 0x01, 0x00, 0x02, 0x05, 0x05, 0x00, 0x03, 0x07, 0x01, 0x01
        /*0010*/ 	.byte	0x02, 0x03, 0x00, 0x00, 0x02, 0x06, 0x01, 0x00, 0x04, 0x0b, 0x08, 0x00, 0x09, 0x00, 0x00, 0x00
        /*0020*/ 	.byte	0x00, 0x00, 0x00, 0x00


//--------------------- .nv.info._Z11AdditionGPUPfS_S_i --------------------------
	.section	.nv.info._Z11AdditionGPUPfS_S_i,"",@"SHT_CUDA_INFO"
	.sectionflags	@""
	.align	4


	//----- nvinfo : EIATTR_CUDA_API_VERSION
	.align		4
        /*0000*/ 	.byte	0x04, 0x37
        /*0002*/ 	.short	(.L_7 - .L_6)
.L_6:
        /*0004*/ 	.word	0x00000082


	//----- nvinfo : EIATTR_KPARAM_INFO
	.align		4
.L_7:
        /*0008*/ 	.byte	0x04, 0x17
        /*000a*/ 	.short	(.L_9 - .L_8)
.L_8:
        /*000c*/ 	.word	0x00000000
        /*0010*/ 	.short	0x0003
        /*0012*/ 	.short	0x0018
        /*0014*/ 	.byte	0x00, 0xf0, 0x11, 0x00


	//----- nvinfo : EIATTR_KPARAM_INFO
	.align		4
.L_9:
        /*0018*/ 	.byte	0x04, 0x17
        /*001a*/ 	.short	(.L_11 - .L_10)
.L_10:
        /*001c*/ 	.word	0x00000000
        /*0020*/ 	.short	0x0002
        /*0022*/ 	.short	0x0010
        /*0024*/ 	.byte	0x00, 0xf5, 0x21, 0x00


	//----- nvinfo : EIATTR_KPARAM_INFO
	.align		4
.L_11:
        /*0028*/ 	.byte	0x04, 0x17
        /*002a*/ 	.short	(.L_13 - .L_12)
.L_12:
        /*002c*/ 	.word	0x00000000
        /*0030*/ 	.short	0x0001
        /*0032*/ 	.short	0x0008
        /*0034*/ 	.byte	0x00, 0xf5, 0x21, 0x00


	//----- nvinfo : EIATTR_KPARAM_INFO
	.align		4
.L_13:
        /*0038*/ 	.byte	0x04, 0x17
        /*003a*/ 	.short	(.L_15 - .L_14)
.L_14:
        /*003c*/ 	.word	0x00000000
        /*0040*/ 	.short	0x0000
        /*0042*/ 	.short	0x0000
        /*0044*/ 	.byte	0x00, 0xf5, 0x21, 0x00


	//----- nvinfo : EIATTR_SPARSE_MMA_MASK
	.align		4
.L_15:
        /*0048*/ 	.byte	0x03, 0x50
        /*004a*/ 	.short	0x0000


	//----- nvinfo : EIATTR_MAXREG_COUNT
	.align		4
        /*004c*/ 	.byte	0x03, 0x1b
        /*004e*/ 	.short	0x00ff


	//----- nvinfo : EIATTR_MERCURY_ISA_VERSION
	.align		4
        /*0050*/ 	.byte	0x03, 0x5f
        /*0052*/ 	.short	0x0101


	//----- nvinfo : EIATTR_VRC_CTA_INIT_COUNT
	.align		4
        /*0054*/ 	.byte	0x02, 0x4a
	.zero		1
	.zero		1


	//----- nvinfo : EIATTR_EXIT_INSTR_OFFSETS
	.align		4
        /*0058*/ 	.byte	0x04, 0x1c
        /*005a*/ 	.short	(.L_17 - .L_16)


	//   ....[0]....
.L_16:
        /*005c*/ 	.word	0x00000050


	//   ....[1]....
        /*0060*/ 	.word	0x00000110


	//----- nvinfo : EIATTR_CBANK_PARAM_SIZE
	.align		4
.L_17:
        /*0064*/ 	.byte	0x03, 0x19
        /*0066*/ 	.short	0x001c


	//----- nvinfo : EIATTR_PARAM_CBANK
	.align		4
        /*0068*/ 	.byte	0x04, 0x0a
        /*006a*/ 	.short	(.L_19 - .L_18)
	.align		4
.L_18:
        /*006c*/ 	.word	index@(.nv.constant0._Z11AdditionGPUPfS_S_i)
        /*0070*/ 	.short	0x0380
        /*0072*/ 	.short	0x001c


	//----- nvinfo : EIATTR_SW_WAR
	.align		4
.L_19:
        /*0074*/ 	.byte	0x04, 0x36
        /*0076*/ 	.short	(.L_21 - .L_20)
.L_20:
        /*0078*/ 	.word	0x00000008
.L_21:


//--------------------- .nv.callgraph             --------------------------
	.section	.nv.callgraph,"",@"SHT_CUDA_CALLGRAPH"
	.align	4
	.sectionentsize	8
	.align		4
        /*0000*/ 	.word	0x00000000
	.align		4
        /*0004*/ 	.word	0xffffffff
	.align		4
        /*0008*/ 	.word	0x00000000
	.align		4
        /*000c*/ 	.word	0xfffffffe
	.align		4
        /*0010*/ 	.word	0x00000000
	.align		4
        /*0014*/ 	.word	0xfffffffd
	.align		4
        /*0018*/ 	.word	0x00000000
	.align		4
        /*001c*/ 	.word	0xfffffffc


//--------------------- .text._Z11AdditionGPUPfS_S_i --------------------------
	.section	.text._Z11AdditionGPUPfS_S_i,"ax",@progbits
	.align	128
        .global         _Z11AdditionGPUPfS_S_i
        .type           _Z11AdditionGPUPfS_S_i,@function
        .size           _Z11AdditionGPUPfS_S_i,(.L_x_1 - _Z11AdditionGPUPfS_S_i)
        .other          _Z11AdditionGPUPfS_S_i,@"STO_CUDA_ENTRY STV_DEFAULT"
_Z11AdditionGPUPfS_S_i:
.text._Z11AdditionGPUPfS_S_i:
[----:B------:R-:W-:Y:S01]  /*0000*/  LDC R1, c[0x0][0x37c] ;  /* 0x0000df00ff017b82 */ /* 0x000fe20000000800 */
[----:B------:R-:W0:Y:S01]  /*0010*/  S2R R9, SR_TID.X ;  /* 0x0000000000097919 */ /* 0x000e220000002100 */
[----:B------:R-:W0:Y:S02]  /*0020*/  S2R R0, SR_CTAID.X ;  /* 0x0000000000007919 */ /* 0x000e240000002500 */
[----:B0-----:R-:W-:-:S04]  /*0030*/  LEA R9, R0, R9, 0x2 ;  /* 0x0000000900097211 */ /* 0x001fc800078e10ff */
[----:B------:R-:W-:-:S13]  /*0040*/  ISETP.GT.AND P0, PT, R9, 0x1d, PT ;  /* 0x0000001d0900780c */ /* 0x000fda0003f04270 */
[----:B------:R-:W-:Y:S05]  /*0050*/  @P0 EXIT ;  /* 0x000000000000094d */ /* 0x000fea0003800000 */
[----:B------:R-:W0:Y:S01]  /*0060*/  LDC.64 R2, c[0x0][0x380] ;  /* 0x0000e000ff027b82 */ /* 0x000e220000000a00 */
[----:B------:R-:W1:Y:S07]  /*0070*/  LDCU.64 UR4, c[0x0][0x358] ;  /* 0x00006b00ff0477ac */ /* 0x000e6e0008000a00 */
[----:B------:R-:W2:Y:S08]  /*0080*/  LDC.64 R4, c[0x0][0x388] ;  /* 0x0000e200ff047b82 */ /* 0x000eb00000000a00 */
[----:B------:R-:W3:Y:S01]  /*0090*/  LDC.64 R6, c[0x0][0x390] ;  /* 0x0000e400ff067b82 */ /* 0x000ee20000000a00 */
[----:B0-----:R-:W-:-:S06]  /*00a0*/  IMAD.WIDE R2, R9, 0x4, R2 ;  /* 0x0000000409027825 */ /* 0x001fcc00078e0202 */
[----:B-1----:R-:W4:Y:S01]  /*00b0*/  LDG.E R2, desc[UR4][R2.64] ;  /* 0x0000000402027981 */ /* 0x002f22000c1e1900 */
[----:B--2---:R-:W-:-:S06]  /*00c0*/  IMAD.WIDE R4, R9, 0x4, R4 ;  /* 0x0000000409047825 */ /* 0x004fcc00078e0204 */
[----:B------:R-:W4:Y:S01]  /*00d0*/  LDG.E R5, desc[UR4][R4.64] ;  /* 0x0000000404057981 */ /* 0x000f22000c1e1900 */
[----:B---3--:R-:W-:-:S04]  /*00e0*/  IMAD.WIDE R6, R9, 0x4, R6 ;  /* 0x0000000409067825 */ /* 0x008fc800078e0206 */
[----:B----4-:R-:W-:-:S05]  /*00f0*/  FADD R9, R2, R5 ;  /* 0x0000000502097221 */ /* 0x010fca0000000000 */
[----:B------:R-:W-:Y:S01]  /*0100*/  STG.E desc[UR4][R6.64], R9 ;  /* 0x0000000906007986 */ /* 0x000fe2000c101904 */
[----:B------:R-:W-:Y:S05]  /*0110*/  EXIT ;  /* 0x000000000000794d */ /* 0x000fea0003800000 */
.L_x_0:
[----:B------:R-:W-:-:S00]  /*0120*/  BRA `(.L_x_0) ;  /* 0xfffffffc00fc7947 */ /* 0x000fc0000383ffff */
[----:B------:R-:W-:-:S00]  /*0130*/  NOP ;  /* 0x0000000000007918 */ /* 0x000fc00000000000 */
        /* <DEDUP_REMOVED lines=12> */
.L_x_1:


//--------------------- .nv.shared.reserved.0     --------------------------
	.section	.nv.shared.reserved.0,"aw",@nobits
	.weak		__nv_reservedSMEM_offset_0_alias
	.size		__nv_reservedSMEM_offset_0_alias, 0, 64
	.other		__nv_reservedSMEM_offset_0_alias,@"STO_CUDA_RESERVED_SHARED STV_DEFAULT"
__nv_reservedSMEM_offset_0_alias:
	.zero		0
	.zero		64


//--------------------- .nv.constant0._Z11AdditionGPUPfS_S_i --------------------------
	.section	.nv.constant0._Z11AdditionGPUPfS_S_i,"a",@progbits
	.sectionflags	@""
	.align	4
.nv.constant0._Z11AdditionGPUPfS_S_i:
	.zero		924


//--------------------- SYMBOLS --------------------------

	.type		.nv.reservedSmem.offset0,@object
	.size		.nv.reservedSmem.offset0,0x4
